//
// Generated by NVIDIA NVVM Compiler
//
// Compiler Build ID: CL-36424714
// Cuda compilation tools, release 13.0, V13.0.88
// Based on NVVM 20.0.0
//

.version 9.0
.target sm_100
.address_size 64

	// .globl	_Z6kernelyiiP6uchar4

.visible .entry _Z6kernelyiiP6uchar4(
	.param .u64 _Z6kernelyiiP6uchar4_param_0,
	.param .u32 _Z6kernelyiiP6uchar4_param_1,
	.param .u32 _Z6kernelyiiP6uchar4_param_2,
	.param .u64 .ptr .align 1 _Z6kernelyiiP6uchar4_param_3
)
{
	.reg .pred 	%p<5>;
	.reg .b16 	%rs<49>;
	.reg .b32 	%r<69>;
	.reg .b32 	%f<32>;
	.reg .b64 	%rd<6>;
	.reg .b64 	%fd<49>;

	ld.param.u64 	%rd2, [_Z6kernelyiiP6uchar4_param_0];
	ld.param.u32 	%r14, [_Z6kernelyiiP6uchar4_param_1];
	ld.param.u32 	%r15, [_Z6kernelyiiP6uchar4_param_2];
	ld.param.u64 	%rd3, [_Z6kernelyiiP6uchar4_param_3];
	mov.u32 	%r1, %ntid.x;
	mov.u32 	%r16, %ctaid.x;
	mov.u32 	%r17, %tid.x;
	mad.lo.s32 	%r2, %r1, %r16, %r17;
	mov.u32 	%r3, %ntid.y;
	mov.u32 	%r18, %ctaid.y;
	mov.u32 	%r19, %tid.y;
	mad.lo.s32 	%r68, %r3, %r18, %r19;
	setp.ge.s32 	%p1, %r68, %r15;
	@%p1 bra 	$L__BB0_6;
	mov.u32 	%r20, %nctaid.y;
	mul.lo.s32 	%r5, %r3, %r20;
	mov.u32 	%r21, %nctaid.x;
	mul.lo.s32 	%r6, %r1, %r21;
	cvta.to.global.u64 	%rd1, %rd3;
$L__BB0_2:
	setp.ge.s32 	%p2, %r2, %r14;
	@%p2 bra 	$L__BB0_5;
	mov.u32 	%r66, %r2;
$L__BB0_4:
	min.s32 	%r22, %r68, %r15;
	max.s32 	%r68, %r22, 0;
	max.s32 	%r23, %r66, 0;
	add.s32 	%r24, %r23, -1;
	cvt.rn.f32.s32 	%f1, %r24;
	add.s32 	%r25, %r68, -1;
	cvt.rn.f32.s32 	%f2, %r25;
	tex.2d.v4.u32.f32 	{%r26, %r27, %r28, %r29}, [%rd2, {%f1, %f2}];
	cvt.u16.u32 	%rs1, %r26;
	and.b16  	%rs2, %rs1, 255;
	cvt.u16.u32 	%rs3, %r27;
	and.b16  	%rs4, %rs3, 255;
	cvt.u16.u32 	%rs5, %r28;
	and.b16  	%rs6, %rs5, 255;
	cvt.rn.f64.u16 	%fd1, %rs2;
	cvt.rn.f64.u16 	%fd2, %rs4;
	mul.f64 	%fd3, %fd2, 0d3FE2C8B439581062;
	fma.rn.f64 	%fd4, %fd1, 0d3FD322D0E5604189, %fd3;
	cvt.rn.f64.u16 	%fd5, %rs6;
	fma.rn.f64 	%fd6, %fd5, 0d3FBD2F1A9FBE76C9, %fd4;
	cvt.rn.f32.f64 	%f3, %fd6;
	mov.f32 	%f4, 0f00000000;
	sub.f32 	%f5, %f4, %f3;
	add.s32 	%r30, %r23, 1;
	cvt.rn.f32.u32 	%f6, %r30;
	tex.2d.v4.u32.f32 	{%r31, %r32, %r33, %r34}, [%rd2, {%f6, %f2}];
	cvt.u16.u32 	%rs7, %r31;
	and.b16  	%rs8, %rs7, 255;
	cvt.u16.u32 	%rs9, %r32;
	and.b16  	%rs10, %rs9, 255;
	cvt.u16.u32 	%rs11, %r33;
	and.b16  	%rs12, %rs11, 255;
	cvt.rn.f64.u16 	%fd7, %rs8;
	cvt.rn.f64.u16 	%fd8, %rs10;
	mul.f64 	%fd9, %fd8, 0d3FE2C8B439581062;
	fma.rn.f64 	%fd10, %fd7, 0d3FD322D0E5604189, %fd9;
	cvt.rn.f64.u16 	%fd11, %rs12;
	fma.rn.f64 	%fd12, %fd11, 0d3FBD2F1A9FBE76C9, %fd10;
	cvt.rn.f32.f64 	%f7, %fd12;
	add.f32 	%f8, %f5, %f7;
	cvt.rn.f32.u32 	%f9, %r68;
	tex.2d.v4.u32.f32 	{%r35, %r36, %r37, %r38}, [%rd2, {%f1, %f9}];
	cvt.u16.u32 	%rs13, %r35;
	and.b16  	%rs14, %rs13, 255;
	cvt.u16.u32 	%rs15, %r36;
	and.b16  	%rs16, %rs15, 255;
	cvt.u16.u32 	%rs17, %r37;
	and.b16  	%rs18, %rs17, 255;
	cvt.rn.f64.u16 	%fd13, %rs14;
	cvt.rn.f64.u16 	%fd14, %rs16;
	mul.f64 	%fd15, %fd14, 0d3FE2C8B439581062;
	fma.rn.f64 	%fd16, %fd13, 0d3FD322D0E5604189, %fd15;
	cvt.rn.f64.u16 	%fd17, %rs18;
	fma.rn.f64 	%fd18, %fd17, 0d3FBD2F1A9FBE76C9, %fd16;
	cvt.rn.f32.f64 	%f10, %fd18;
	sub.f32 	%f11, %f8, %f10;
	tex.2d.v4.u32.f32 	{%r39, %r40, %r41, %r42}, [%rd2, {%f6, %f9}];
	cvt.u16.u32 	%rs19, %r39;
	and.b16  	%rs20, %rs19, 255;
	cvt.u16.u32 	%rs21, %r40;
	and.b16  	%rs22, %rs21, 255;
	cvt.u16.u32 	%rs23, %r41;
	and.b16  	%rs24, %rs23, 255;
	cvt.rn.f64.u16 	%fd19, %rs20;
	cvt.rn.f64.u16 	%fd20, %rs22;
	mul.f64 	%fd21, %fd20, 0d3FE2C8B439581062;
	fma.rn.f64 	%fd22, %fd19, 0d3FD322D0E5604189, %fd21;
	cvt.rn.f64.u16 	%fd23, %rs24;
	fma.rn.f64 	%fd24, %fd23, 0d3FBD2F1A9FBE76C9, %fd22;
	cvt.rn.f32.f64 	%f12, %fd24;
	add.f32 	%f13, %f11, %f12;
	add.s32 	%r43, %r68, 1;
	cvt.rn.f32.u32 	%f14, %r43;
	tex.2d.v4.u32.f32 	{%r44, %r45, %r46, %r47}, [%rd2, {%f1, %f14}];
	cvt.u16.u32 	%rs25, %r44;
	and.b16  	%rs26, %rs25, 255;
	cvt.u16.u32 	%rs27, %r45;
	and.b16  	%rs28, %rs27, 255;
	cvt.u16.u32 	%rs29, %r46;
	and.b16  	%rs30, %rs29, 255;
	cvt.rn.f64.u16 	%fd25, %rs26;
	cvt.rn.f64.u16 	%fd26, %rs28;
	mul.f64 	%fd27, %fd26, 0d3FE2C8B439581062;
	fma.rn.f64 	%fd28, %fd25, 0d3FD322D0E5604189, %fd27;
	cvt.rn.f64.u16 	%fd29, %rs30;
	fma.rn.f64 	%fd30, %fd29, 0d3FBD2F1A9FBE76C9, %fd28;
	cvt.rn.f32.f64 	%f15, %fd30;
	sub.f32 	%f16, %f13, %f15;
	tex.2d.v4.u32.f32 	{%r48, %r49, %r50, %r51}, [%rd2, {%f6, %f14}];
	cvt.u16.u32 	%rs31, %r48;
	and.b16  	%rs32, %rs31, 255;
	cvt.u16.u32 	%rs33, %r49;
	and.b16  	%rs34, %rs33, 255;
	cvt.u16.u32 	%rs35, %r50;
	and.b16  	%rs36, %rs35, 255;
	cvt.rn.f64.u16 	%fd31, %rs32;
	cvt.rn.f64.u16 	%fd32, %rs34;
	mul.f64 	%fd33, %fd32, 0d3FE2C8B439581062;
	fma.rn.f64 	%fd34, %fd31, 0d3FD322D0E5604189, %fd33;
	cvt.rn.f64.u16 	%fd35, %rs36;
	fma.rn.f64 	%fd36, %fd35, 0d3FBD2F1A9FBE76C9, %fd34;
	cvt.rn.f32.f64 	%f17, %fd36;
	add.f32 	%f18, %f16, %f17;
	cvt.rn.f32.u32 	%f19, %r23;
	tex.2d.v4.u32.f32 	{%r52, %r53, %r54, %r55}, [%rd2, {%f19, %f2}];
	cvt.u16.u32 	%rs37, %r52;
	and.b16  	%rs38, %rs37, 255;
	cvt.u16.u32 	%rs39, %r53;
	and.b16  	%rs40, %rs39, 255;
	cvt.u16.u32 	%rs41, %r54;
	and.b16  	%rs42, %rs41, 255;
	cvt.rn.f64.u16 	%fd37, %rs38;
	cvt.rn.f64.u16 	%fd38, %rs40;
	mul.f64 	%fd39, %fd38, 0d3FE2C8B439581062;
	fma.rn.f64 	%fd40, %fd37, 0d3FD322D0E5604189, %fd39;
	cvt.rn.f64.u16 	%fd41, %rs42;
	fma.rn.f64 	%fd42, %fd41, 0d3FBD2F1A9FBE76C9, %fd40;
	cvt.rn.f32.f64 	%f20, %fd42;
	sub.f32 	%f21, %f5, %f20;
	sub.f32 	%f22, %f21, %f7;
	add.f32 	%f23, %f22, %f15;
	tex.2d.v4.u32.f32 	{%r56, %r57, %r58, %r59}, [%rd2, {%f19, %f14}];
	cvt.u16.u32 	%rs43, %r56;
	and.b16  	%rs44, %rs43, 255;
	cvt.u16.u32 	%rs45, %r57;
	and.b16  	%rs46, %rs45, 255;
	cvt.u16.u32 	%rs47, %r58;
	and.b16  	%rs48, %rs47, 255;
	cvt.rn.f64.u16 	%fd43, %rs44;
	cvt.rn.f64.u16 	%fd44, %rs46;
	mul.f64 	%fd45, %fd44, 0d3FE2C8B439581062;
	fma.rn.f64 	%fd46, %fd43, 0d3FD322D0E5604189, %fd45;
	cvt.rn.f64.u16 	%fd47, %rs48;
	fma.rn.f64 	%fd48, %fd47, 0d3FBD2F1A9FBE76C9, %fd46;
	cvt.rn.f32.f64 	%f24, %fd48;
	add.f32 	%f25, %f23, %f24;
	add.f32 	%f26, %f25, %f17;
	mul.f32 	%f27, %f26, %f26;
	fma.rn.f32 	%f28, %f18, %f18, %f27;
	sqrt.rn.f32 	%f29, %f28;
	max.f32 	%f30, %f29, 0f00000000;
	min.f32 	%f31, %f30, 0f437F0000;
	cvt.rzi.u32.f32 	%r60, %f31;
	mad.lo.s32 	%r61, %r68, %r14, %r23;
	mul.wide.s32 	%rd4, %r61, 4;
	add.s64 	%rd5, %rd1, %rd4;
	prmt.b32 	%r62, %r60, %r51, 0x3340U;
	prmt.b32 	%r63, %r60, %r60, 0x3340U;
	prmt.b32 	%r64, %r63, %r62, 0x5410U;
	st.global.u32 	[%rd5], %r64;
	add.s32 	%r66, %r23, %r6;
	setp.lt.s32 	%p3, %r66, %r14;
	@%p3 bra 	$L__BB0_4;
$L__BB0_5:
	add.s32 	%r68, %r68, %r5;
	setp.lt.s32 	%p4, %r68, %r15;
	@%p4 bra 	$L__BB0_2;
$L__BB0_6:
	ret;

}


// ===== COMPILED SASS (sm_100) =====

	.target	sm_100

	.elftype	@"ET_EXEC"


//--------------------- .note.nv.tkinfo           --------------------------
	.section	.note.nv.tkinfo,"",@"SHT_NOTE"
	.sectionflags	@"SHF_NOTE_NV_TKINFO"
	.tkinfo
        /*0018*/ 	.word	0x00000002
        /*0030*/ 	.string	""
        /*0030*/ 	.string	"ptxas"
        /*0030*/ 	.string	"Cuda compilation tools, release 13.0, V13.0.88"
        /*0030*/ 	.string	"Build cuda_13.0.r13.0/compiler.36424714_0"
        /*0030*/ 	.string	"-arch sm_100 -m 64 "



//--------------------- .note.nv.cuinfo           --------------------------
	.section	.note.nv.cuinfo,"",@"SHT_NOTE"
	.sectionflags	@"SHF_NOTE_NV_CUINFO"
        /*0018*/ 	.short	0x0002
        /*001a*/ 	.short	0x0064
        /*001c*/ 	.short	0x0082
	.zero		2


//--------------------- .nv.info                  --------------------------
	.section	.nv.info,"",@"SHT_CUDA_INFO"
	.align	4


	//----- nvinfo : EIATTR_REGCOUNT
	.align		4
        /*0000*/ 	.byte	0x04, 0x2f
        /*0002*/ 	.short	(.L_1 - .L_0)
	.align		4
.L_0:
        /*0004*/ 	.word	index@(_Z6kernelyiiP6uchar4)
        /*0008*/ 	.word	0x00000028


	//----- nvinfo : EIATTR_FRAME_SIZE
	.align		4
.L_1:
        /*000c*/ 	.byte	0x04, 0x11
        /*000e*/ 	.short	(.L_3 - .L_2)
	.align		4
.L_2:
        /*0010*/ 	.word	index@($__internal_0_$__cuda_sm20_sqrt_rn_f32_slowpath)
        /*0014*/ 	.word	0x00000000


	//----- nvinfo : EIATTR_FRAME_SIZE
	.align		4
.L_3:
        /*0018*/ 	.byte	0x04, 0x11
        /*001a*/ 	.short	(.L_5 - .L_4)
	.align		4
.L_4:
        /*001c*/ 	.word	index@(_Z6kernelyiiP6uchar4)
        /*0020*/ 	.word	0x00000000


	//----- nvinfo : EIATTR_MIN_STACK_SIZE
	.align		4
.L_5:
        /*0024*/ 	.byte	0x04, 0x12
        /*0026*/ 	.short	(.L_7 - .L_6)
	.align		4
.L_6:
        /*0028*/ 	.word	index@(_Z6kernelyiiP6uchar4)
        /*002c*/ 	.word	0x00000000
.L_7:


//--------------------- .nv.compat                --------------------------
	.section	.nv.compat,"",@"SHT_CUDA_COMPAT_INFO"
	.align	4
        /*0000*/ 	.byte	0x02, 0x09, 0x00, 0x00, 0x02, 0x02, 0x02, 0x00, 0x02, 0x05, 0x05, 0x00, 0x03, 0x07, 0x01, 0x01
        /*0010*/ 	.byte	0x02, 0x03, 0x00, 0x00, 0x02, 0x06, 0x01, 0x00, 0x04, 0x0b, 0x08, 0x00, 0x01, 0x00, 0x00, 0x00
        /*0020*/ 	.byte	0x00, 0x00, 0x00, 0x00


//--------------------- .nv.info._Z6kernelyiiP6uchar4 --------------------------
	.section	.nv.info._Z6kernelyiiP6uchar4,"",@"SHT_CUDA_INFO"
	.sectionflags	@""
	.align	4


	//----- nvinfo : EIATTR_CUDA_API_VERSION
	.align		4
        /*0000*/ 	.byte	0x04, 0x37
        /*0002*/ 	.short	(.L_9 - .L_8)
.L_8:
        /*0004*/ 	.word	0x00000082


	//----- nvinfo : EIATTR_KPARAM_INFO
	.align		4
.L_9:
        /*0008*/ 	.byte	0x04, 0x17
        /*000a*/ 	.short	(.L_11 - .L_10)
.L_10:
        /*000c*/ 	.word	0x00000000
        /*0010*/ 	.short	0x0003
        /*0012*/ 	.short	0x0010
        /*0014*/ 	.byte	0x00, 0xf5, 0x21, 0x00


	//----- nvinfo : EIATTR_KPARAM_INFO
	.align		4
.L_11:
        /*0018*/ 	.byte	0x04, 0x17
        /*001a*/ 	.short	(.L_13 - .L_12)
.L_12:
        /*001c*/ 	.word	0x00000000
        /*0020*/ 	.short	0x0002
        /*0022*/ 	.short	0x000c
        /*0024*/ 	.byte	0x00, 0xf0, 0x11, 0x00


	//----- nvinfo : EIATTR_KPARAM_INFO
	.align		4
.L_13:
        /*0028*/ 	.byte	0x04, 0x17
        /*002a*/ 	.short	(.L_15 - .L_14)
.L_14:
        /*002c*/ 	.word	0x00000000
        /*0030*/ 	.short	0x0001
        /*0032*/ 	.short	0x0008
        /*0034*/ 	.byte	0x00, 0xf0, 0x11, 0x00


	//----- nvinfo : EIATTR_KPARAM_INFO
	.align		4
.L_15:
        /*0038*/ 	.byte	0x04, 0x17
        /*003a*/ 	.short	(.L_17 - .L_16)
.L_16:
        /*003c*/ 	.word	0x00000000
        /*0040*/ 	.short	0x0000
        /*0042*/ 	.short	0x0000
        /*0044*/ 	.byte	0x00, 0xf0, 0x21, 0x00


	//----- nvinfo : EIATTR_SPARSE_MMA_MASK
	.align		4
.L_17:
        /*0048*/ 	.byte	0x03, 0x50
        /*004a*/ 	.short	0x0000


	//----- nvinfo : EIATTR_MAXREG_COUNT
	.align		4
        /*004c*/ 	.byte	0x03, 0x1b
        /*004e*/ 	.short	0x00ff


	//----- nvinfo : EIATTR_MERCURY_ISA_VERSION
	.align		4
        /*0050*/ 	.byte	0x03, 0x5f
        /*0052*/ 	.short	0x0101


	//----- nvinfo : EIATTR_VRC_CTA_INIT_COUNT
	.align		4
        /*0054*/ 	.byte	0x02, 0x4a
	.zero		1
	.zero		1


	//----- nvinfo : EIATTR_EXIT_INSTR_OFFSETS
	.align		4
        /*0058*/ 	.byte	0x04, 0x1c
        /*005a*/ 	.short	(.L_19 - .L_18)


	//   ....[0]....
.L_18:
        /*005c*/ 	.word	0x000000b0


	//   ....[1]....
        /*0060*/ 	.word	0x00000c10


	//----- nvinfo : EIATTR_CRS_STACK_SIZE
	.align		4
.L_19:
        /*0064*/ 	.byte	0x04, 0x1e
        /*0066*/ 	.short	(.L_21 - .L_20)
.L_20:
        /*0068*/ 	.word	0x00000000


	//----- nvinfo : EIATTR_CBANK_PARAM_SIZE
	.align		4
.L_21:
        /*006c*/ 	.byte	0x03, 0x19
        /*006e*/ 	.short	0x0018


	//----- nvinfo : EIATTR_PARAM_CBANK
	.align		4
        /*0070*/ 	.byte	0x04, 0x0a
        /*0072*/ 	.short	(.L_23 - .L_22)
	.align		4
.L_22:
        /*0074*/ 	.word	index@(.nv.constant0._Z6kernelyiiP6uchar4)
        /*0078*/ 	.short	0x0380
        /*007a*/ 	.short	0x0018


	//----- nvinfo : EIATTR_SW_WAR
	.align		4
.L_23:
        /*007c*/ 	.byte	0x04, 0x36
        /*007e*/ 	.short	(.L_25 - .L_24)
.L_24:
        /*0080*/ 	.word	0x00000008
.L_25:


//--------------------- .nv.callgraph             --------------------------
	.section	.nv.callgraph,"",@"SHT_CUDA_CALLGRAPH"
	.align	4
	.sectionentsize	8
	.align		4
        /*0000*/ 	.word	0x00000000
	.align		4
        /*0004*/ 	.word	0xffffffff
	.align		4
        /*0008*/ 	.word	0x00000000
	.align		4
        /*000c*/ 	.word	0xfffffffe
	.align		4
        /*0010*/ 	.word	0x00000000
	.align		4
        /*0014*/ 	.word	0xfffffffd
	.align		4
        /*0018*/ 	.word	0x00000000
	.align		4
        /*001c*/ 	.word	0xfffffffc


//--------------------- .text._Z6kernelyiiP6uchar4 --------------------------
	.section	.text._Z6kernelyiiP6uchar4,"ax",@progbits
	.align	128
        .global         _Z6kernelyiiP6uchar4
        .type           _Z6kernelyiiP6uchar4,@function
        .size           _Z6kernelyiiP6uchar4,(.L_x_9 - _Z6kernelyiiP6uchar4)
        .other          _Z6kernelyiiP6uchar4,@"STO_CUDA_ENTRY STV_DEFAULT"
_Z6kernelyiiP6uchar4:
.text._Z6kernelyiiP6uchar4:
[----:B------:R-:W-:Y:S01]  /*0000*/  LDC R1, c[0x0][0x37c] ;  /* 0x0000df00ff017b82 */ /* 0x000fe20000000800 */
[----:B------:R-:W0:Y:S01]  /*0010*/  S2R R2, SR_CTAID.Y ;  /* 0x0000000000027919 */ /* 0x000e220000002600 */
[----:B------:R-:W1:Y:S01]  /*0020*/  LDCU UR7, c[0x0][0x360] ;  /* 0x00006c00ff0777ac */ /* 0x000e620008000800 */
[----:B------:R-:W0:Y:S01]  /*0030*/  S2R R5, SR_TID.Y ;  /* 0x0000000000057919 */ /* 0x000e220000002200 */
[----:B------:R-:W0:Y:S01]  /*0040*/  LDCU UR6, c[0x0][0x364] ;  /* 0x00006c80ff0677ac */ /* 0x000e220008000800 */
[----:B------:R-:W1:Y:S01]  /*0050*/  S2R R0, SR_CTAID.X ;  /* 0x0000000000007919 */ /* 0x000e620000002500 */
[----:B------:R-:W2:Y:S01]  /*0060*/  LDCU UR4, c[0x0][0x38c] ;  /* 0x00007180ff0477ac */ /* 0x000ea20008000800 */
[----:B------:R-:W1:Y:S01]  /*0070*/  S2R R3, SR_TID.X ;  /* 0x0000000000037919 */ /* 0x000e620000002100 */
[----:B0-----:R-:W-:-:S05]  /*0080*/  IMAD R2, R2, UR6, R5 ;  /* 0x0000000602027c24 */ /* 0x001fca000f8e0205 */
[----:B--2---:R-:W-:Y:S01]  /*0090*/  ISETP.GE.AND P0, PT, R2, UR4, PT ;  /* 0x0000000402007c0c */ /* 0x004fe2000bf06270 */
[----:B-1----:R-:W-:-:S12]  /*00a0*/  IMAD R0, R0, UR7, R3 ;  /* 0x0000000700007c24 */ /* 0x002fd8000f8e0203 */
[----:B------:R-:W-:Y:S05]  /*00b0*/  @P0 EXIT ;  /* 0x000000000000094d */ /* 0x000fea0003800000 */
[----:B------:R-:W0:Y:S01]  /*00c0*/  LDCU UR4, c[0x0][0x374] ;  /* 0x00006e80ff0477ac */ /* 0x000e220008000800 */
[----:B------:R-:W1:Y:S01]  /*00d0*/  LDCU UR5, c[0x0][0x370] ;  /* 0x00006e00ff0577ac */ /* 0x000e620008000800 */
[----:B------:R-:W2:Y:S01]  /*00e0*/  LDCU.64 UR8, c[0x0][0x358] ;  /* 0x00006b00ff0877ac */ /* 0x000ea20008000a00 */
[----:B------:R-:W3:Y:S01]  /*00f0*/  LDCU UR14, c[0x0][0x38c] ;  /* 0x00007180ff0e77ac */ /* 0x000ee20008000800 */
[----:B------:R-:W4:Y:S01]  /*0100*/  LDCU UR15, c[0x0][0x388] ;  /* 0x00007100ff0f77ac */ /* 0x000f220008000800 */
[----:B0-----:R-:W-:Y:S02]  /*0110*/  UIMAD UR6, UR6, UR4, URZ ;  /* 0x00000004060672a4 */ /* 0x001fe4000f8e02ff */
[----:B-12---:R-:W-:-:S12]  /*0120*/  UIMAD UR7, UR7, UR5, URZ ;  /* 0x00000005070772a4 */ /* 0x006fd8000f8e02ff */
.L_x_6:
[----:B------:R-:W0:Y:S01]  /*0130*/  LDCU UR4, c[0x0][0x388] ;  /* 0x00007100ff0477ac */ /* 0x000e220008000800 */
[----:B------:R-:W-:Y:S01]  /*0140*/  BSSY.RECONVERGENT B0, `(.L_x_0) ;  /* 0x00000a8000007945 */ /* 0x000fe20003800200 */
[----:B0-----:R-:W-:-:S13]  /*0150*/  ISETP.GE.AND P0, PT, R0, UR4, PT ;  /* 0x0000000400007c0c */ /* 0x001fda000bf06270 */
[----:B-1----:R-:W-:Y:S05]  /*0160*/  @P0 BRA `(.L_x_1) ;  /* 0x0000000800940947 */ /* 0x002fea0003800000 */
[----:B------:R-:W0:Y:S01]  /*0170*/  LDC.64 R10, c[0x0][0x390] ;  /* 0x0000e400ff0a7b82 */ /* 0x000e220000000a00 */
[----:B------:R-:W-:-:S07]  /*0180*/  IMAD.MOV.U32 R3, RZ, RZ, R0 ;  /* 0x000000ffff037224 */ /* 0x000fce00078e0000 */
.L_x_5:
[----:B-1----:R-:W1:Y:S01]  /*0190*/  LDCU UR4, c[0x0][0x380] ;  /* 0x00007000ff0477ac */ /* 0x002e620008000800 */
[----:B------:R-:W-:Y:S01]  /*01a0*/  VIMNMX R3, PT, PT, RZ, R3, !PT ;  /* 0x00000003ff037248 */ /* 0x000fe20007fe0100 */
[----:B------:R-:W-:Y:S01]  /*01b0*/  IMAD.MOV.U32 R34, RZ, RZ, -0x3e000000 ;  /* 0xc2000000ff227424 */ /* 0x000fe200078e00ff */
[----:B---3--:R-:W-:Y:S01]  /*01c0*/  VIMNMX.RELU R2, PT, PT, R2, UR14, PT ;  /* 0x0000000e02027c48 */ /* 0x008fe2000bfe1100 */
[----:B------:R-:W-:Y:S01]  /*01d0*/  UMOV UR5, URZ ;  /* 0x000000ff00057c82 */ /* 0x000fe20008000000 */
[----:B------:R-:W-:Y:S01]  /*01e0*/  I2FP.F32.U32 R16, R3 ;  /* 0x0000000300107245 */ /* 0x000fe20000201000 */
[C---:B------:R-:W-:Y:S01]  /*01f0*/  VIADD R4, R3.reuse, 0xffffffff ;  /* 0xffffffff03047836 */ /* 0x040fe20000000000 */
[----:B------:R-:W-:Y:S01]  /*0200*/  I2FP.F32.U32 R13, R2 ;  /* 0x00000002000d7245 */ /* 0x000fe20000201000 */
[C---:B------:R-:W-:Y:S01]  /*0210*/  VIADD R27, R2.reuse, 0xffffffff ;  /* 0xffffffff021b7836 */ /* 0x040fe20000000000 */
[----:B------:R-:W-:Y:S01]  /*0220*/  IADD3 R19, PT, PT, R2, 0x1, RZ ;  /* 0x0000000102137810 */ /* 0x000fe20007ffe0ff */
[----:B------:R-:W-:Y:S01]  /*0230*/  VIADD R8, R3, 0x1 ;  /* 0x0000000103087836 */ /* 0x000fe20000000000 */
[----:B------:R-:W-:Y:S01]  /*0240*/  I2FP.F32.S32 R26, R4 ;  /* 0x00000004001a7245 */ /* 0x000fe20000201400 */
[----:B------:R-:W-:Y:S01]  /*0250*/  IMAD.MOV.U32 R15, RZ, RZ, R13 ;  /* 0x000000ffff0f7224 */ /* 0x000fe200078e000d */
[----:B------:R-:W-:Y:S01]  /*0260*/  I2FP.F32.S32 R27, R27 ;  /* 0x0000001b001b7245 */ /* 0x000fe20000201400 */
[----:B------:R-:W-:Y:S01]  /*0270*/  IMAD.MOV.U32 R24, RZ, RZ, R16 ;  /* 0x000000ffff187224 */ /* 0x000fe200078e0010 */
[----:B------:R-:W-:Y:S01]  /*0280*/  I2FP.F32.U32 R8, R8 ;  /* 0x0000000800087245 */ /* 0x000fe20000201000 */
[--C-:B------:R-:W-:Y:S01]  /*0290*/  IMAD.MOV.U32 R12, RZ, RZ, R26.reuse ;  /* 0x000000ffff0c7224 */ /* 0x100fe200078e001a */
[----:B------:R-:W-:Y:S01]  /*02a0*/  I2FP.F32.U32 R19, R19 ;  /* 0x0000001300137245 */ /* 0x000fe20000201000 */
[----:B------:R-:W-:Y:S01]  /*02b0*/  IMAD.MOV.U32 R18, RZ, RZ, R26 ;  /* 0x000000ffff127224 */ /* 0x000fe200078e001a */
[----:B------:R-:W-:Y:S01]  /*02c0*/  MOV R14, R8 ;  /* 0x00000008000e7202 */ /* 0x000fe20000000f00 */
[--C-:B------:R-:W-:Y:S01]  /*02d0*/  IMAD.MOV.U32 R9, RZ, RZ, R27.reuse ;  /* 0x000000ffff097224 */ /* 0x100fe200078e001b */
[----:B------:R-:W-:Y:S01]  /*02e0*/  MOV R25, R19 ;  /* 0x0000001300197202 */ /* 0x000fe20000000f00 */
[----:B------:R-:W-:-:S02]  /*02f0*/  IMAD.MOV.U32 R17, RZ, RZ, R27 ;  /* 0x000000ffff117224 */ /* 0x000fc400078e001b */
[----:B-1----:R-:W5:Y:S01]  /*0300*/  TEX.LL R30, R26, R26, R34, UR4, 2D, 0x7 ;  /* 0x28ff04221a1a7f60 */ /* 0x002f6200089e071e */
[----:B------:R-:W5:Y:S01]  /*0310*/  TEX.LL R33, R12, R12, R34, UR4, 2D, 0x7 ;  /* 0x28ff04220c0c7f60 */ /* 0x000f6200089e0721 */
[----:B------:R-:W5:Y:S01]  /*0320*/  TEX.LL R32, R14, R14, R34, UR4, 2D, 0x7 ;  /* 0x28ff04220e0e7f60 */ /* 0x000f6200089e0720 */
[----:B------:R-:W-:Y:S02]  /*0330*/  IMAD.MOV.U32 R20, RZ, RZ, R8 ;  /* 0x000000ffff147224 */ /* 0x000fe400078e0008 */
[----:B------:R-:W5:Y:S01]  /*0340*/  TEX.LL R7, R8, R8, R34, UR4, 2D, 0x7 ;  /* 0x28ff042208087f60 */ /* 0x000f6200089e0707 */
[----:B------:R-:W5:Y:S01]  /*0350*/  TEX.LL R6, R16, R16, R34, UR4, 2D, 0x7 ;  /* 0x28ff042210107f60 */ /* 0x000f6200089e0706 */
[----:B------:R-:W-:Y:S02]  /*0360*/  IMAD.MOV.U32 R21, RZ, RZ, R19 ;  /* 0x000000ffff157224 */ /* 0x000fe400078e0013 */
[----:B------:R-:W5:Y:S04]  /*0370*/  TEX.LL R5, R18, R18, R34, UR4, 2D, 0x7 ;  /* 0x28ff042212127f60 */ /* 0x000f6800089e0705 */
[----:B------:R-:W5:Y:S01]  /*0380*/  TEX.LL R22, R20, R20, R34, UR4, 2D ;  /* 0x28ff042214147f60 */ /* 0x000f6200089e0f16 */
[----:B------:R1:W5:Y:S01]  /*0390*/  TEX.LL R4, R24, R24, R34, UR4, 2D, 0x7 ;  /* 0x28ff042218187f60 */ /* 0x00036200089e0704 */
[----:B------:R-:W-:Y:S01]  /*03a0*/  UMOV UR10, 0xe5604189 ;  /* 0xe5604189000a7882 */ /* 0x000fe20000000000 */
[----:B------:R-:W-:Y:S01]  /*03b0*/  UMOV UR11, 0x3fd322d0 ;  /* 0x3fd322d0000b7882 */ /* 0x000fe20000000000 */
[----:B------:R-:W-:Y:S01]  /*03c0*/  UMOV UR12, 0x9fbe76c9 ;  /* 0x9fbe76c9000c7882 */ /* 0x000fe20000000000 */
[----:B------:R-:W-:Y:S01]  /*03d0*/  UMOV UR13, 0x3fbd2f1a ;  /* 0x3fbd2f1a000d7882 */ /* 0x000fe20000000000 */
[----:B------:R-:W-:Y:S01]  /*03e0*/  BSSY.RECONVERGENT B1, `(.L_x_2) ;  /* 0x0000071000017945 */ /* 0x000fe20003800200 */
[----:B-1----:R-:W-:Y:S01]  /*03f0*/  UMOV UR4, 0x39581062 ;  /* 0x3958106200047882 */ /* 0x002fe20000000000 */
[----:B------:R-:W-:Y:S01]  /*0400*/  UMOV UR5, 0x3fe2c8b4 ;  /* 0x3fe2c8b400057882 */ /* 0x000fe20000000000 */
[----:B------:R-:W-:-:S04]  /*0410*/  DEPBAR.LE SB5, 0x7 ;  /* 0x0000d1c00000791a */ /* 0x000fc80000000000 */
[----:B------:R-:W-:Y:S02]  /*0420*/  LOP3.LUT R36, R27, 0xff, RZ, 0xc0, !PT ;  /* 0x000000ff1b247812 */ /* 0x000fe400078ec0ff */
[----:B------:R-:W-:Y:S02]  /*0430*/  LOP3.LUT R35, R26, 0xff, RZ, 0xc0, !PT ;  /* 0x000000ff1a237812 */ /* 0x000fe400078ec0ff */
[----:B------:R1:W2:Y:S01]  /*0440*/  I2F.F64.U16 R28, R36 ;  /* 0x00000024001c7312 */ /* 0x0002a20000101800 */
[----:B------:R-:W-:Y:S01]  /*0450*/  LOP3.LUT R37, R30, 0xff, RZ, 0xc0, !PT ;  /* 0x000000ff1e257812 */ /* 0x000fe200078ec0ff */
[----:B------:R-:W-:-:S04]  /*0460*/  DEPBAR.LE SB5, 0x5 ;  /* 0x0000d1400000791a */ /* 0x000fc80000000000 */
[----:B------:R-:W-:Y:S02]  /*0470*/  LOP3.LUT R34, R12, 0xff, RZ, 0xc0, !PT ;  /* 0x000000ff0c227812 */ /* 0x000fe400078ec0ff */
[----:B------:R-:W-:Y:S02]  /*0480*/  LOP3.LUT R33, R33, 0xff, RZ, 0xc0, !PT ;  /* 0x000000ff21217812 */ /* 0x000fe400078ec0ff */
[----:B------:R-:W-:Y:S01]  /*0490*/  LOP3.LUT R32, R32, 0xff, RZ, 0xc0, !PT ;  /* 0x000000ff20207812 */ /* 0x000fe200078ec0ff */
[----:B------:R3:W4:Y:S01]  /*04a0*/  I2F.F64.U16 R26, R35 ;  /* 0x00000023001a7312 */ /* 0x0007220000101800 */
[----:B-1----:R-:W-:Y:S01]  /*04b0*/  LOP3.LUT R36, R13, 0xff, RZ, 0xc0, !PT ;  /* 0x000000ff0d247812 */ /* 0x002fe200078ec0ff */
[----:B------:R-:W-:-:S04]  /*04c0*/  DEPBAR.LE SB5, 0x3 ;  /* 0x0000d0c00000791a */ /* 0x000fc80000000000 */
[----:B------:R-:W-:Y:S02]  /*04d0*/  LOP3.LUT R7, R7, 0xff, RZ, 0xc0, !PT ;  /* 0x000000ff07077812 */ /* 0x000fe400078ec0ff */
[----:B------:R-:W-:Y:S01]  /*04e0*/  LOP3.LUT R17, R17, 0xff, RZ, 0xc0, !PT ;  /* 0x000000ff11117812 */ /* 0x000fe200078ec0ff */
[----:B--2---:R-:W-:Y:S01]  /*04f0*/  DMUL R28, R28, UR4 ;  /* 0x000000041c1c7c28 */ /* 0x004fe20008000000 */
[----:B------:R1:W2:Y:S01]  /*0500*/  I2F.F64.U16 R30, R37 ;  /* 0x00000025001e7312 */ /* 0x0002a20000101800 */
[----:B---3--:R-:W-:Y:S02]  /*0510*/  LOP3.LUT R35, R14, 0xff, RZ, 0xc0, !PT ;  /* 0x000000ff0e237812 */ /* 0x008fe400078ec0ff */
[----:B------:R-:W-:Y:S01]  /*0520*/  LOP3.LUT R16, R16, 0xff, RZ, 0xc0, !PT ;  /* 0x000000ff10107812 */ /* 0x000fe200078ec0ff */
[----:B------:R-:W-:-:S04]  /*0530*/  DEPBAR.LE SB5, 0x2 ;  /* 0x0000d0800000791a */ /* 0x000fc80000000000 */
[----:B------:R-:W-:Y:S01]  /*0540*/  LOP3.LUT R5, R5, 0xff, RZ, 0xc0, !PT ;  /* 0x000000ff05057812 */ /* 0x000fe200078ec0ff */
[----:B----4-:R-:W-:Y:S01]  /*0550*/  DFMA R26, R26, UR10, R28 ;  /* 0x0000000a1a1a7c2b */ /* 0x010fe2000800001c */
[----:B------:R-:W-:Y:S01]  /*0560*/  I2F.F64.U16 R12, R34 ;  /* 0x00000022000c7312 */ /* 0x000fe20000101800 */
[----:B-1----:R-:W-:Y:S01]  /*0570*/  LOP3.LUT R37, R15, 0xff, RZ, 0xc0, !PT ;  /* 0x000000ff0f257812 */ /* 0x002fe200078ec0ff */
[----:B------:R-:W-:-:S04]  /*0580*/  DEPBAR.LE SB5, 0x1 ;  /* 0x0000d0400000791a */ /* 0x000fc80000000000 */
[----:B------:R-:W-:Y:S01]  /*0590*/  LOP3.LUT R22, R22, 0xff, RZ, 0xc0, !PT ;  /* 0x000000ff16167812 */ /* 0x000fe200078ec0ff */
[----:B--2---:R-:W-:Y:S01]  /*05a0*/  DFMA R30, R30, UR12, R26 ;  /* 0x0000000c1e1e7c2b */ /* 0x004fe2000800001a */
[----:B------:R-:W-:Y:S08]  /*05b0*/  I2F.F64.U16 R14, R35 ;  /* 0x00000023000e7312 */ /* 0x000ff00000101800 */
[----:B------:R-:W1:Y:S08]  /*05c0*/  I2F.F64.U16 R26, R36 ;  /* 0x00000024001a7312 */ /* 0x000e700000101800 */
[----:B------:R2:W-:Y:S01]  /*05d0*/  F2F.F32.F64 R30, R30 ;  /* 0x0000001e001e7310 */ /* 0x0005e20000301000 */
[----:B-1----:R-:W-:-:S07]  /*05e0*/  DMUL R28, R26, UR4 ;  /* 0x000000041a1c7c28 */ /* 0x002fce0008000000 */
[----:B------:R-:W1:Y:S01]  /*05f0*/  I2F.F64.U16 R26, R33 ;  /* 0x00000021001a7312 */ /* 0x000e620000101800 */
[----:B--2---:R-:W-:Y:S01]  /*0600*/  LOP3.LUT R31, R9, 0xff, RZ, 0xc0, !PT ;  /* 0x000000ff091f7812 */ /* 0x004fe200078ec0ff */
[----:B------:R-:W-:-:S08]  /*0610*/  DFMA R12, R12, UR10, R28 ;  /* 0x0000000a0c0c7c2b */ /* 0x000fd0000800001c */
[----:B-1----:R-:W-:Y:S02]  /*0620*/  DFMA R28, R26, UR12, R12 ;  /* 0x0000000c1a1c7c2b */ /* 0x002fe4000800000c */
[----:B------:R-:W1:Y:S08]  /*0630*/  I2F.F64.U16 R12, R37 ;  /* 0x00000025000c7312 */ /* 0x000e700000101800 */
[----:B------:R-:W2:Y:S01]  /*0640*/  I2F.F64.U16 R26, R32 ;  /* 0x00000020001a7312 */ /* 0x000ea20000101800 */
[----:B-1----:R-:W-:-:S07]  /*0650*/  DMUL R12, R12, UR4 ;  /* 0x000000040c0c7c28 */ /* 0x002fce0008000000 */
[----:B------:R1:W-:Y:S01]  /*0660*/  F2F.F32.F64 R28, R28 ;  /* 0x0000001c001c7310 */ /* 0x0003e20000301000 */
[----:B------:R-:W-:Y:S01]  /*0670*/  DFMA R12, R14, UR10, R12 ;  /* 0x0000000a0e0c7c2b */ /* 0x000fe2000800000c */
[----:B-1----:R-:W-:-:S06]  /*0680*/  LOP3.LUT R29, R8, 0xff, RZ, 0xc0, !PT ;  /* 0x000000ff081d7812 */ /* 0x002fcc00078ec0ff */
[----:B------:R-:W-:Y:S01]  /*0690*/  I2F.F64.U16 R8, R29 ;  /* 0x0000001d00087312 */ /* 0x000fe20000101800 */
[----:B--2---:R-:W-:-:S07]  /*06a0*/  DFMA R14, R26, UR12, R12 ;  /* 0x0000000c1a0e7c2b */ /* 0x004fce000800000c */
[----:B------:R-:W1:Y:S08]  /*06b0*/  I2F.F64.U16 R12, R31 ;  /* 0x0000001f000c7312 */ /* 0x000e700000101800 */
[----:B------:R-:W-:Y:S01]  /*06c0*/  F2F.F32.F64 R14, R14 ;  /* 0x0000000e000e7310 */ /* 0x000fe20000301000 */
[----:B-1----:R-:W-:-:S07]  /*06d0*/  DMUL R26, R12, UR4 ;  /* 0x000000040c1a7c28 */ /* 0x002fce0008000000 */
[----:B------:R-:W1:Y:S01]  /*06e0*/  I2F.F64.U16 R12, R7 ;  /* 0x00000007000c7312 */ /* 0x000e620000101800 */
[----:B------:R-:W-:Y:S01]  /*06f0*/  DFMA R8, R8, UR10, R26 ;  /* 0x0000000a08087c2b */ /* 0x000fe2000800001a */
[----:B------:R-:W-:Y:S01]  /*0700*/  FADD R27, RZ, -R30 ;  /* 0x8000001eff1b7221 */ /* 0x000fe20000000000 */
[----:B------:R-:W-:-:S05]  /*0710*/  LOP3.LUT R30, R6, 0xff, RZ, 0xc0, !PT ;  /* 0x000000ff061e7812 */ /* 0x000fca00078ec0ff */
[----:B------:R2:W-:Y:S01]  /*0720*/  I2F.F64.U16 R6, R30 ;  /* 0x0000001e00067312 */ /* 0x0005e20000101800 */
[----:B-1----:R-:W-:-:S07]  /*0730*/  DFMA R32, R12, UR12, R8 ;  /* 0x0000000c0c207c2b */ /* 0x002fce0008000008 */
[----:B------:R-:W1:Y:S01]  /*0740*/  F2F.F32.F64 R12, R32 ;  /* 0x00000020000c7310 */ /* 0x000e620000301000 */
[----:B--2--5:R-:W-:Y:S01]  /*0750*/  LOP3.LUT R30, R4, 0xff, RZ, 0xc0, !PT ;  /* 0x000000ff041e7812 */ /* 0x024fe200078ec0ff */
[----:B-1----:R-:W-:-:S04]  /*0760*/  FADD R9, R27, R12 ;  /* 0x0000000c1b097221 */ /* 0x002fc80000000000 */
[----:B------:R-:W-:-:S04]  /*0770*/  FADD R9, R9, -R28 ;  /* 0x8000001c09097221 */ /* 0x000fc80000000000 */
[----:B------:R-:W-:Y:S02]  /*0780*/  FADD R13, R9, R14 ;  /* 0x0000000e090d7221 */ /* 0x000fe40000000000 */
[----:B------:R-:W1:Y:S08]  /*0790*/  I2F.F64.U16 R14, R17 ;  /* 0x00000011000e7312 */ /* 0x000e700000101800 */
[----:B------:R-:W2:Y:S01]  /*07a0*/  I2F.F64.U16 R8, R16 ;  /* 0x0000001000087312 */ /* 0x000ea20000101800 */
[----:B-1----:R-:W-:-:S07]  /*07b0*/  DMUL R14, R14, UR4 ;  /* 0x000000040e0e7c28 */ /* 0x002fce0008000000 */
[----:B------:R-:W-:Y:S01]  /*07c0*/  I2F.F64.U16 R16, R5 ;  /* 0x0000000500107312 */ /* 0x000fe20000101800 */
[----:B--2---:R-:W-:-:S07]  /*07d0*/  DFMA R8, R8, UR10, R14 ;  /* 0x0000000a08087c2b */ /* 0x004fce000800000e */
[----:B------:R-:W-:Y:S01]  /*07e0*/  I2F.F64.U16 R4, R30 ;  /* 0x0000001e00047312 */ /* 0x000fe20000101800 */
[----:B------:R-:W-:Y:S01]  /*07f0*/  LOP3.LUT R14, R21, 0xff, RZ, 0xc0, !PT ;  /* 0x000000ff150e7812 */ /* 0x000fe200078ec0ff */
[----:B------:R-:W-:-:S06]  /*0800*/  DFMA R28, R6, UR12, R8 ;  /* 0x0000000c061c7c2b */ /* 0x000fcc0008000008 */
[----:B------:R-:W1:Y:S01]  /*0810*/  I2F.F64.U16 R14, R14 ;  /* 0x0000000e000e7312 */ /* 0x000e620000101800 */
[----:B------:R-:W-:Y:S02]  /*0820*/  LOP3.LUT R6, R19, 0xff, RZ, 0xc0, !PT ;  /* 0x000000ff13067812 */ /* 0x000fe400078ec0ff */
[----:B------:R-:W-:Y:S02]  /*0830*/  LOP3.LUT R8, R18, 0xff, RZ, 0xc0, !PT ;  /* 0x000000ff12087812 */ /* 0x000fe400078ec0ff */
[----:B------:R-:W-:-:S03]  /*0840*/  LOP3.LUT R18, R20, 0xff, RZ, 0xc0, !PT ;  /* 0x000000ff14127812 */ /* 0x000fc600078ec0ff */
[----:B------:R-:W2:Y:S01]  /*0850*/  I2F.F64.U16 R6, R6 ;  /* 0x0000000600067312 */ /* 0x000ea20000101800 */
[----:B-1----:R-:W-:-:S07]  /*0860*/  DMUL R14, R14, UR4 ;  /* 0x000000040e0e7c28 */ /* 0x002fce0008000000 */
[----:B------:R1:W3:Y:S08]  /*0870*/  F2F.F32.F64 R26, R28 ;  /* 0x0000001c001a7310 */ /* 0x0002f00000301000 */
[----:B------:R-:W4:Y:S01]  /*0880*/  I2F.F64.U16 R8, R8 ;  /* 0x0000000800087312 */ /* 0x000f220000101800 */
[----:B-1----:R-:W-:Y:S02]  /*0890*/  LOP3.LUT R29, R25, 0xff, RZ, 0xc0, !PT ;  /* 0x000000ff191d7812 */ /* 0x002fe400078ec0ff */
[----:B------:R-:W-:Y:S01]  /*08a0*/  LOP3.LUT R28, R24, 0xff, RZ, 0xc0, !PT ;  /* 0x000000ff181c7812 */ /* 0x000fe200078ec0ff */
[----:B--2---:R-:W-:Y:S01]  /*08b0*/  DMUL R24, R6, UR4 ;  /* 0x0000000406187c28 */ /* 0x004fe20008000000 */
[----:B---3--:R-:W-:-:S03]  /*08c0*/  FADD R27, R27, -R26 ;  /* 0x8000001a1b1b7221 */ /* 0x008fc60000000000 */
[----:B------:R-:W1:Y:S01]  /*08d0*/  I2F.F64.U16 R20, R29 ;  /* 0x0000001d00147312 */ /* 0x000e620000101800 */
[----:B------:R-:W-:-:S03]  /*08e0*/  FADD R27, -R12, R27 ;  /* 0x0000001b0c1b7221 */ /* 0x000fc60000000100 */
[----:B----4-:R-:W-:-:S04]  /*08f0*/  DFMA R8, R8, UR10, R24 ;  /* 0x0000000a08087c2b */ /* 0x010fc80008000018 */
[----:B------:R-:W2:Y:S01]  /*0900*/  I2F.F64.U16 R6, R28 ;  /* 0x0000001c00067312 */ /* 0x000ea20000101800 */
[----:B-1----:R-:W-:-:S07]  /*0910*/  DMUL R20, R20, UR4 ;  /* 0x0000000414147c28 */ /* 0x002fce0008000000 */
[----:B------:R-:W1:Y:S01]  /*0920*/  I2F.F64.U16 R18, R18 ;  /* 0x0000001200127312 */ /* 0x000e620000101800 */
[----:B------:R-:W-:Y:S02]  /*0930*/  DFMA R16, R16, UR12, R8 ;  /* 0x0000000c10107c2b */ /* 0x000fe40008000008 */
[----:B--2---:R-:W-:-:S05]  /*0940*/  DFMA R6, R6, UR10, R20 ;  /* 0x0000000a06067c2b */ /* 0x004fca0008000014 */
[----:B------:R-:W2:Y:S01]  /*0950*/  I2F.F64.U16 R8, R22 ;  /* 0x0000001600087312 */ /* 0x000ea20000101800 */
[----:B-1----:R-:W-:-:S07]  /*0960*/  DFMA R14, R18, UR10, R14 ;  /* 0x0000000a120e7c2b */ /* 0x002fce000800000e */
[----:B------:R-:W1:Y:S01]  /*0970*/  F2F.F32.F64 R16, R16 ;  /* 0x0000001000107310 */ /* 0x000e620000301000 */
[----:B------:R-:W-:Y:S02]  /*0980*/  DFMA R4, R4, UR12, R6 ;  /* 0x0000000c04047c2b */ /* 0x000fe40008000006 */
[----:B--2---:R-:W-:-:S08]  /*0990*/  DFMA R8, R8, UR12, R14 ;  /* 0x0000000c08087c2b */ /* 0x004fd0000800000e */
[----:B------:R-:W2:Y:S01]  /*09a0*/  F2F.F32.F64 R4, R4 ;  /* 0x0000000400047310 */ /* 0x000ea20000301000 */
[----:B-1----:R-:W-:Y:S01]  /*09b0*/  FADD R27, R16, R27 ;  /* 0x0000001b101b7221 */ /* 0x002fe20000000000 */
[----:B------:R-:W-:-:S06]  /*09c0*/  FADD R13, R13, -R16 ;  /* 0x800000100d0d7221 */ /* 0x000fcc0000000000 */
[----:B------:R-:W1:Y:S01]  /*09d0*/  F2F.F32.F64 R8, R8 ;  /* 0x0000000800087310 */ /* 0x000e620000301000 */
[----:B--2---:R-:W-:-:S04]  /*09e0*/  FADD R27, R27, R4 ;  /* 0x000000041b1b7221 */ /* 0x004fc80000000000 */
[----:B-1----:R-:W-:Y:S01]  /*09f0*/  FADD R27, R8, R27 ;  /* 0x0000001b081b7221 */ /* 0x002fe20000000000 */
[----:B------:R-:W-:-:S03]  /*0a00*/  FADD R13, R13, R8 ;  /* 0x000000080d0d7221 */ /* 0x000fc60000000000 */
[----:B------:R-:W-:-:S04]  /*0a10*/  FMUL R6, R27, R27 ;  /* 0x0000001b1b067220 */ /* 0x000fc80000400000 */
[----:B------:R-:W-:-:S04]  /*0a20*/  FFMA R5, R13, R13, R6 ;  /* 0x0000000d0d057223 */ /* 0x000fc80000000006 */
[----:B------:R-:W-:Y:S01]  /*0a30*/  VIADD R4, R5, 0xf3000000 ;  /* 0xf300000005047836 */ /* 0x000fe20000000000 */
[----:B------:R1:W2:Y:S04]  /*0a40*/  MUFU.RSQ R6, R5 ;  /* 0x0000000500067308 */ /* 0x0002a80000001400 */
[----:B------:R-:W-:-:S13]  /*0a50*/  ISETP.GT.U32.AND P0, PT, R4, 0x727fffff, PT ;  /* 0x727fffff0400780c */ /* 0x000fda0003f04070 */
[----:B-12---:R-:W-:Y:S05]  /*0a60*/  @!P0 BRA `(.L_x_3) ;  /* 0x0000000000108947 */ /* 0x006fea0003800000 */
[----:B------:R-:W-:-:S07]  /*0a70*/  MOV R12, 0xa90 ;  /* 0x00000a90000c7802 */ /* 0x000fce0000000f00 */
[----:B0-----:R-:W-:Y:S05]  /*0a80*/  CALL.REL.NOINC `($__internal_0_$__cuda_sm20_sqrt_rn_f32_slowpath) ;  /* 0x0000000000647944 */ /* 0x001fea0003c00000 */
[----:B------:R-:W-:Y:S01]  /*0a90*/  IMAD.MOV.U32 R4, RZ, RZ, R6 ;  /* 0x000000ffff047224 */ /* 0x000fe200078e0006 */
[----:B------:R-:W-:Y:S06]  /*0aa0*/  BRA `(.L_x_4) ;  /* 0x0000000000107947 */ /* 0x000fec0003800000 */
.L_x_3:
[----:B------:R-:W-:Y:S01]  /*0ab0*/  FMUL.FTZ R4, R5, R6 ;  /* 0x0000000605047220 */ /* 0x000fe20000410000 */
[----:B------:R-:W-:-:S03]  /*0ac0*/  FMUL.FTZ R6, R6, 0.5 ;  /* 0x3f00000006067820 */ /* 0x000fc60000410000 */
[----:B------:R-:W-:-:S04]  /*0ad0*/  FFMA R5, -R4, R4, R5 ;  /* 0x0000000404057223 */ /* 0x000fc80000000105 */
[----:B------:R-:W-:-:S07]  /*0ae0*/  FFMA R4, R5, R6, R4 ;  /* 0x0000000605047223 */ /* 0x000fce0000000004 */
.L_x_4:
[----:B------:R-:W-:Y:S05]  /*0af0*/  BSYNC.RECONVERGENT B1 ;  /* 0x0000000000017941 */ /* 0x000fea0003800200 */
.L_x_2:
[----:B------:R-:W-:Y:S01]  /*0b00*/  FMNMX R4, RZ, R4, !PT ;  /* 0x00000004ff047209 */ /* 0x000fe20007800000 */
[----:B------:R-:W-:Y:S02]  /*0b10*/  IMAD R5, R2, UR15, R3 ;  /* 0x0000000f02057c24 */ /* 0x000fe4000f8e0203 */
[----:B------:R-:W-:Y:S01]  /*0b20*/  VIADD R3, R3, UR7 ;  /* 0x0000000703037c36 */ /* 0x000fe20008000000 */
[----:B------:R-:W-:Y:S01]  /*0b30*/  FMNMX R6, R4, 255, PT ;  /* 0x437f000004067809 */ /* 0x000fe20003800000 */
[----:B0-----:R-:W-:-:S03]  /*0b40*/  IMAD.WIDE R4, R5, 0x4, R10 ;  /* 0x0000000405047825 */ /* 0x001fc600078e020a */
[----:B------:R-:W-:Y:S02]  /*0b50*/  ISETP.GE.AND P0, PT, R3, UR15, PT ;  /* 0x0000000f03007c0c */ /* 0x000fe4000bf06270 */
[----:B------:R-:W0:Y:S02]  /*0b60*/  F2I.U32.TRUNC.NTZ R6, R6 ;  /* 0x0000000600067305 */ /* 0x000e24000020f000 */
[C---:B0-----:R-:W-:Y:S02]  /*0b70*/  PRMT R23, R6.reuse, 0x3340, R23 ;  /* 0x0000334006177816 */ /* 0x041fe40000000017 */
[----:B------:R-:W-:-:S04]  /*0b80*/  PRMT R8, R6, 0x3340, R6 ;  /* 0x0000334006087816 */ /* 0x000fc80000000006 */
[----:B------:R-:W-:-:S05]  /*0b90*/  PRMT R23, R8, 0x5410, R23 ;  /* 0x0000541008177816 */ /* 0x000fca0000000017 */
[----:B------:R1:W-:Y:S01]  /*0ba0*/  STG.E desc[UR8][R4.64], R23 ;  /* 0x0000001704007986 */ /* 0x0003e2000c101908 */
[----:B------:R-:W-:Y:S05]  /*0bb0*/  @!P0 BRA `(.L_x_5) ;  /* 0xfffffff400748947 */ /* 0x000fea000383ffff */
.L_x_1:
[----:B---34-:R-:W-:Y:S05]  /*0bc0*/  BSYNC.RECONVERGENT B0 ;  /* 0x0000000000007941 */ /* 0x018fea0003800200 */
.L_x_0:
[----:B------:R-:W0:Y:S01]  /*0bd0*/  LDCU UR4, c[0x0][0x38c] ;  /* 0x00007180ff0477ac */ /* 0x000e220008000800 */
[----:B------:R-:W-:-:S04]  /*0be0*/  IADD3 R2, PT, PT, R2, UR6, RZ ;  /* 0x0000000602027c10 */ /* 0x000fc8000fffe0ff */
[----:B0-----:R-:W-:-:S13]  /*0bf0*/  ISETP.GE.AND P0, PT, R2, UR4, PT ;  /* 0x0000000402007c0c */ /* 0x001fda000bf06270 */
[----:B------:R-:W-:Y:S05]  /*0c00*/  @!P0 BRA `(.L_x_6) ;  /* 0xfffffff400488947 */ /* 0x000fea000383ffff */
[----:B------:R-:W-:Y:S05]  /*0c10*/  EXIT ;  /* 0x000000000000794d */ /* 0x000fea0003800000 */
        .weak           $__internal_0_$__cuda_sm20_sqrt_rn_f32_slowpath
        .type           $__internal_0_$__cuda_sm20_sqrt_rn_f32_slowpath,@function
        .size           $__internal_0_$__cuda_sm20_sqrt_rn_f32_slowpath,(.L_x_9 - $__internal_0_$__cuda_sm20_sqrt_rn_f32_slowpath)
$__internal_0_$__cuda_sm20_sqrt_rn_f32_slowpath:
[----:B------:R-:W-:-:S13]  /*0c20*/  LOP3.LUT P0, RZ, R5, 0x7fffffff, RZ, 0xc0, !PT ;  /* 0x7fffffff05ff7812 */ /* 0x000fda000780c0ff */
[----:B------:R-:W-:Y:S05]  /*0c30*/  @!P0 BRA `(.L_x_7) ;  /* 0x0000000000448947 */ /* 0x000fea0003800000 */
[----:B------:R-:W-:Y:S01]  /*0c40*/  FSETP.GEU.FTZ.AND P0, PT, R5, RZ, PT ;  /* 0x000000ff0500720b */ /* 0x000fe20003f1e000 */
[----:B------:R-:W-:-:S12]  /*0c50*/  IMAD.MOV.U32 R4, RZ, RZ, R5 ;  /* 0x000000ffff047224 */ /* 0x000fd800078e0005 */
[----:B------:R-:W-:Y:S01]  /*0c60*/  @!P0 IMAD.MOV.U32 R5, RZ, RZ, 0x7fffffff ;  /* 0x7fffffffff058424 */ /* 0x000fe200078e00ff */
[----:B------:R-:W-:Y:S06]  /*0c70*/  @!P0 BRA `(.L_x_7) ;  /* 0x0000000000348947 */ /* 0x000fec0003800000 */
[----:B------:R-:W-:-:S13]  /*0c80*/  FSETP.GTU.FTZ.AND P0, PT, |R4|, +INF , PT ;  /* 0x7f8000000400780b */ /* 0x000fda0003f1c200 */
[----:B------:R-:W-:Y:S01]  /*0c90*/  @P0 FADD.FTZ R5, R4, 1 ;  /* 0x3f80000004050421 */ /* 0x000fe20000010000 */
[----:B------:R-:W-:Y:S06]  /*0ca0*/  @P0 BRA `(.L_x_7) ;  /* 0x0000000000280947 */ /* 0x000fec0003800000 */
[----:B------:R-:W-:-:S13]  /*0cb0*/  FSETP.NEU.FTZ.AND P0, PT, |R4|, +INF , PT ;  /* 0x7f8000000400780b */ /* 0x000fda0003f1d200 */
[----:B------:R-:W-:-:S04]  /*0cc0*/  @P0 FFMA R6, R4, 1.84467440737095516160e+19, RZ ;  /* 0x5f80000004060823 */ /* 0x000fc800000000ff */
[----:B------:R-:W0:Y:S02]  /*0cd0*/  @P0 MUFU.RSQ R5, R6 ;  /* 0x0000000600050308 */ /* 0x000e240000001400 */
[----:B0-----:R-:W-:Y:S01]  /*0ce0*/  @P0 FMUL.FTZ R7, R6, R5 ;  /* 0x0000000506070220 */ /* 0x001fe20000410000 */
[----:B------:R-:W-:Y:S01]  /*0cf0*/  @P0 FMUL.FTZ R9, R5, 0.5 ;  /* 0x3f00000005090820 */ /* 0x000fe20000410000 */
[----:B------:R-:W-:Y:S02]  /*0d00*/  @!P0 IMAD.MOV.U32 R5, RZ, RZ, R4 ;  /* 0x000000ffff058224 */ /* 0x000fe400078e0004 */
[----:B------:R-:W-:-:S04]  /*0d10*/  @P0 FADD.FTZ R8, -R7, -RZ ;  /* 0x800000ff07080221 */ /* 0x000fc80000010100 */
[----:B------:R-:W-:-:S04]  /*0d20*/  @P0 FFMA R8, R7, R8, R6 ;  /* 0x0000000807080223 */ /* 0x000fc80000000006 */
[----:B------:R-:W-:-:S04]  /*0d30*/  @P0 FFMA R8, R8, R9, R7 ;  /* 0x0000000908080223 */ /* 0x000fc80000000007 */
[----:B------:R-:W-:-:S07]  /*0d40*/  @P0 FMUL.FTZ R5, R8, 2.3283064365386962891e-10 ;  /* 0x2f80000008050820 */ /* 0x000fce0000410000 */
.L_x_7:
[----:B------:R-:W-:Y:S01]  /*0d50*/  MOV R6, R5 ;  /* 0x0000000500067202 */ /* 0x000fe20000000f00 */
[----:B------:R-:W-:Y:S02]  /*0d60*/  IMAD.MOV.U32 R4, RZ, RZ, R12 ;  /* 0x000000ffff047224 */ /* 0x000fe400078e000c */
[----:B------:R-:W-:-:S04]  /*0d70*/  IMAD.MOV.U32 R5, RZ, RZ, 0x0 ;  /* 0x00000000ff057424 */ /* 0x000fc800078e00ff */
[----:B------:R-:W-:Y:S05]  /*0d80*/  RET.REL.NODEC R4 `(_Z6kernelyiiP6uchar4) ;  /* 0xfffffff0049c7950 */ /* 0x000fea0003c3ffff */
.L_x_8:
[----:B------:R-:W-:-:S00]  /*0d90*/  BRA `(.L_x_8) ;  /* 0xfffffffc00fc7947 */ /* 0x000fc0000383ffff */
[----:B------:R-:W-:-:S00]  /*0da0*/  NOP ;  /* 0x0000000000007918 */ /* 0x000fc00000000000 */
        /* <DEDUP_REMOVED lines=13> */
.L_x_9:


//--------------------- .nv.shared.reserved.0     --------------------------
	.section	.nv.shared.reserved.0,"aw",@nobits
	.weak		__nv_reservedSMEM_offset_0_alias
	.size		__nv_reservedSMEM_offset_0_alias, 0, 64
	.other		__nv_reservedSMEM_offset_0_alias,@"STO_CUDA_RESERVED_SHARED STV_DEFAULT"
__nv_reservedSMEM_offset_0_alias:
	.zero		0
	.zero		64


//--------------------- .nv.constant0._Z6kernelyiiP6uchar4 --------------------------
	.section	.nv.constant0._Z6kernelyiiP6uchar4,"a",@progbits
	.sectionflags	@""
	.align	4
.nv.constant0._Z6kernelyiiP6uchar4:
	.zero		920


//--------------------- SYMBOLS --------------------------

	.type		.nv.reservedSmem.offset0,@object
	.size		.nv.reservedSmem.offset0,0x4
